//
// Generated by NVIDIA NVVM Compiler
//
// Compiler Build ID: CL-36424714
// Cuda compilation tools, release 13.0, V13.0.88
// Based on NVVM 20.0.0
//

.version 9.0
.target sm_100
.address_size 64

	// .globl	_Z10cudakernelPf

.visible .entry _Z10cudakernelPf(
	.param .u64 .ptr .align 1 _Z10cudakernelPf_param_0
)
{
	.reg .pred 	%p<2>;
	.reg .b32 	%r<9>;
	.reg .b32 	%f<39>;
	.reg .b64 	%rd<5>;

	ld.param.u64 	%rd2, [_Z10cudakernelPf_param_0];
	cvta.to.global.u64 	%rd3, %rd2;
	mov.u32 	%r4, %tid.x;
	mov.u32 	%r5, %ctaid.x;
	mov.u32 	%r6, %ntid.x;
	mad.lo.s32 	%r7, %r5, %r6, %r4;
	cvt.rn.f32.s32 	%f1, %r7;
	mul.f32 	%f5, %f1, 0f3F800347;
	fma.rn.f32 	%f38, %f5, 0f37000000, 0f3951B717;
	mul.wide.s32 	%rd4, %r7, 4;
	add.s64 	%rd1, %rd3, %rd4;
	mov.b32 	%r8, 0;
$L__BB0_1:
	fma.rn.f32 	%f6, %f38, %f38, 0fBE800000;
	fma.rn.f32 	%f7, %f6, %f6, 0fBE800000;
	fma.rn.f32 	%f8, %f7, %f7, 0fBE800000;
	fma.rn.f32 	%f9, %f8, %f8, 0fBE800000;
	fma.rn.f32 	%f10, %f9, %f9, 0fBE800000;
	fma.rn.f32 	%f11, %f10, %f10, 0fBE800000;
	fma.rn.f32 	%f12, %f11, %f11, 0fBE800000;
	fma.rn.f32 	%f13, %f12, %f12, 0fBE800000;
	fma.rn.f32 	%f14, %f13, %f13, 0fBE800000;
	fma.rn.f32 	%f15, %f14, %f14, 0fBE800000;
	fma.rn.f32 	%f16, %f15, %f15, 0fBE800000;
	fma.rn.f32 	%f17, %f16, %f16, 0fBE800000;
	fma.rn.f32 	%f18, %f17, %f17, 0fBE800000;
	fma.rn.f32 	%f19, %f18, %f18, 0fBE800000;
	fma.rn.f32 	%f20, %f19, %f19, 0fBE800000;
	fma.rn.f32 	%f21, %f20, %f20, 0fBE800000;
	fma.rn.f32 	%f22, %f21, %f21, 0fBE800000;
	fma.rn.f32 	%f23, %f22, %f22, 0fBE800000;
	fma.rn.f32 	%f24, %f23, %f23, 0fBE800000;
	fma.rn.f32 	%f25, %f24, %f24, 0fBE800000;
	fma.rn.f32 	%f26, %f25, %f25, 0fBE800000;
	fma.rn.f32 	%f27, %f26, %f26, 0fBE800000;
	fma.rn.f32 	%f28, %f27, %f27, 0fBE800000;
	fma.rn.f32 	%f29, %f28, %f28, 0fBE800000;
	fma.rn.f32 	%f30, %f29, %f29, 0fBE800000;
	fma.rn.f32 	%f31, %f30, %f30, 0fBE800000;
	fma.rn.f32 	%f32, %f31, %f31, 0fBE800000;
	fma.rn.f32 	%f33, %f32, %f32, 0fBE800000;
	fma.rn.f32 	%f34, %f33, %f33, 0fBE800000;
	fma.rn.f32 	%f35, %f34, %f34, 0fBE800000;
	fma.rn.f32 	%f36, %f35, %f35, 0fBE800000;
	fma.rn.f32 	%f38, %f36, %f36, 0fBE800000;
	add.s32 	%r8, %r8, 32;
	setp.ne.s32 	%p1, %r8, 100000;
	@%p1 bra 	$L__BB0_1;
	fma.rn.f32 	%f37, %f1, 0f37000000, %f38;
	st.global.f32 	[%rd1], %f37;
	ret;

}


// ===== COMPILED SASS (sm_100) =====

	.target	sm_100

	.elftype	@"ET_EXEC"


//--------------------- .note.nv.tkinfo           --------------------------
	.section	.note.nv.tkinfo,"",@"SHT_NOTE"
	.sectionflags	@"SHF_NOTE_NV_TKINFO"
	.tkinfo
        /*0018*/ 	.word	0x00000002
        /*0030*/ 	.string	""
        /*0030*/ 	.string	"ptxas"
        /*0030*/ 	.string	"Cuda compilation tools, release 13.0, V13.0.88"
        /*0030*/ 	.string	"Build cuda_13.0.r13.0/compiler.36424714_0"
        /*0030*/ 	.string	"-arch sm_100 -m 64 "



//--------------------- .note.nv.cuinfo           --------------------------
	.section	.note.nv.cuinfo,"",@"SHT_NOTE"
	.sectionflags	@"SHF_NOTE_NV_CUINFO"
        /*0018*/ 	.short	0x0002
        /*001a*/ 	.short	0x0064
        /*001c*/ 	.short	0x0082
	.zero		2


//--------------------- .nv.info                  --------------------------
	.section	.nv.info,"",@"SHT_CUDA_INFO"
	.align	4


	//----- nvinfo : EIATTR_REGCOUNT
	.align		4
        /*0000*/ 	.byte	0x04, 0x2f
        /*0002*/ 	.short	(.L_1 - .L_0)
	.align		4
.L_0:
        /*0004*/ 	.word	index@(_Z10cudakernelPf)
        /*0008*/ 	.word	0x00000009


	//----- nvinfo : EIATTR_FRAME_SIZE
	.align		4
.L_1:
        /*000c*/ 	.byte	0x04, 0x11
        /*000e*/ 	.short	(.L_3 - .L_2)
	.align		4
.L_2:
        /*0010*/ 	.word	index@(_Z10cudakernelPf)
        /*0014*/ 	.word	0x00000000


	//----- nvinfo : EIATTR_MIN_STACK_SIZE
	.align		4
.L_3:
        /*0018*/ 	.byte	0x04, 0x12
        /*001a*/ 	.short	(.L_5 - .L_4)
	.align		4
.L_4:
        /*001c*/ 	.word	index@(_Z10cudakernelPf)
        /*0020*/ 	.word	0x00000000
.L_5:


//--------------------- .nv.compat                --------------------------
	.section	.nv.compat,"",@"SHT_CUDA_COMPAT_INFO"
	.align	4
        /*0000*/ 	.byte	0x02, 0x09, 0x00, 0x00, 0x02, 0x02, 0x01, 0x00, 0x02, 0x05, 0x05, 0x00, 0x03, 0x07, 0x01, 0x01
        /*0010*/ 	.byte	0x02, 0x03, 0x00, 0x00, 0x02, 0x06, 0x01, 0x00, 0x04, 0x0b, 0x08, 0x00, 0x09, 0x00, 0x00, 0x00
        /*0020*/ 	.byte	0x00, 0x00, 0x00, 0x00


//--------------------- .nv.info._Z10cudakernelPf --------------------------
	.section	.nv.info._Z10cudakernelPf,"",@"SHT_CUDA_INFO"
	.sectionflags	@""
	.align	4


	//----- nvinfo : EIATTR_CUDA_API_VERSION
	.align		4
        /*0000*/ 	.byte	0x04, 0x37
        /*0002*/ 	.short	(.L_7 - .L_6)
.L_6:
        /*0004*/ 	.word	0x00000082


	//----- nvinfo : EIATTR_KPARAM_INFO
	.align		4
.L_7:
        /*0008*/ 	.byte	0x04, 0x17
        /*000a*/ 	.short	(.L_9 - .L_8)
.L_8:
        /*000c*/ 	.word	0x00000000
        /*0010*/ 	.short	0x0000
        /*0012*/ 	.short	0x0000
        /*0014*/ 	.byte	0x00, 0xf5, 0x21, 0x00


	//----- nvinfo : EIATTR_SPARSE_MMA_MASK
	.align		4
.L_9:
        /*0018*/ 	.byte	0x03, 0x50
        /*001a*/ 	.short	0x0000


	//----- nvinfo : EIATTR_MAXREG_COUNT
	.align		4
        /*001c*/ 	.byte	0x03, 0x1b
        /*001e*/ 	.short	0x00ff


	//----- nvinfo : EIATTR_MERCURY_ISA_VERSION
	.align		4
        /*0020*/ 	.byte	0x03, 0x5f
        /*0022*/ 	.short	0x0101


	//----- nvinfo : EIATTR_VRC_CTA_INIT_COUNT
	.align		4
        /*0024*/ 	.byte	0x02, 0x4a
	.zero		1
	.zero		1


	//----- nvinfo : EIATTR_EXIT_INSTR_OFFSETS
	.align		4
        /*0028*/ 	.byte	0x04, 0x1c
        /*002a*/ 	.short	(.L_11 - .L_10)


	//   ....[0]....
.L_10:
        /*002c*/ 	.word	0x00001520


	//----- nvinfo : EIATTR_CBANK_PARAM_SIZE
	.align		4
.L_11:
        /*0030*/ 	.byte	0x03, 0x19
        /*0032*/ 	.short	0x0008


	//----- nvinfo : EIATTR_PARAM_CBANK
	.align		4
        /*0034*/ 	.byte	0x04, 0x0a
        /*0036*/ 	.short	(.L_13 - .L_12)
	.align		4
.L_12:
        /*0038*/ 	.word	index@(.nv.constant0._Z10cudakernelPf)
        /*003c*/ 	.short	0x0380
        /*003e*/ 	.short	0x0008


	//----- nvinfo : EIATTR_SW_WAR
	.align		4
.L_13:
        /*0040*/ 	.byte	0x04, 0x36
        /*0042*/ 	.short	(.L_15 - .L_14)
.L_14:
        /*0044*/ 	.word	0x00000008
.L_15:


//--------------------- .nv.callgraph             --------------------------
	.section	.nv.callgraph,"",@"SHT_CUDA_CALLGRAPH"
	.align	4
	.sectionentsize	8
	.align		4
        /*0000*/ 	.word	0x00000000
	.align		4
        /*0004*/ 	.word	0xffffffff
	.align		4
        /*0008*/ 	.word	0x00000000
	.align		4
        /*000c*/ 	.word	0xfffffffe
	.align		4
        /*0010*/ 	.word	0x00000000
	.align		4
        /*0014*/ 	.word	0xfffffffd
	.align		4
        /*0018*/ 	.word	0x00000000
	.align		4
        /*001c*/ 	.word	0xfffffffc


//--------------------- .text._Z10cudakernelPf    --------------------------
	.section	.text._Z10cudakernelPf,"ax",@progbits
	.align	128
        .global         _Z10cudakernelPf
        .type           _Z10cudakernelPf,@function
        .size           _Z10cudakernelPf,(.L_x_2 - _Z10cudakernelPf)
        .other          _Z10cudakernelPf,@"STO_CUDA_ENTRY STV_DEFAULT"
_Z10cudakernelPf:
.text._Z10cudakernelPf:
[----:B------:R-:W-:Y:S01]  /*0000*/  LDC R1, c[0x0][0x37c] ;  /* 0x0000df00ff017b82 */ /* 0x000fe20000000800 */
[----:B------:R-:W0:Y:S07]  /*0010*/  S2R R2, SR_TID.X ;  /* 0x0000000000027919 */ /* 0x000e2e0000002100 */
[----:B------:R-:W0:Y:S01]  /*0020*/  S2UR UR4, SR_CTAID.X ;  /* 0x00000000000479c3 */ /* 0x000e220000002500 */
[----:B------:R-:W-:Y:S01]  /*0030*/  HFMA2 R4, -RZ, RZ, 0.4375, 0 ;  /* 0x37000000ff047431 */ /* 0x000fe200000001ff */
[----:B------:R-:W1:Y:S06]  /*0040*/  LDCU.64 UR6, c[0x0][0x358] ;  /* 0x00006b00ff0677ac */ /* 0x000e6c0008000a00 */
[----:B------:R-:W0:Y:S02]  /*0050*/  LDC R3, c[0x0][0x360] ;  /* 0x0000d800ff037b82 */ /* 0x000e240000000800 */
[----:B0-----:R-:W-:Y:S01]  /*0060*/  IMAD R2, R3, UR4, R2 ;  /* 0x0000000403027c24 */ /* 0x001fe2000f8e0202 */
[----:B------:R-:W-:-:S04]  /*0070*/  UMOV UR4, 0x60 ;  /* 0x0000006000047882 */ /* 0x000fc80000000000 */
[----:B------:R-:W-:-:S05]  /*0080*/  I2FP.F32.S32 R0, R2 ;  /* 0x0000000200007245 */ /* 0x000fca0000201400 */
[----:B------:R-:W-:-:S04]  /*0090*/  FMUL R3, R0, 1.0001000165939331055 ;  /* 0x3f80034700037820 */ /* 0x000fc80000400000 */
[----:B------:R-:W-:Y:S02]  /*00a0*/  FFMA R3, R3, R4, 0.00019999999494757503271 ;  /* 0x3951b71703037423 */ /* 0x000fe40000000004 */
[----:B------:R-:W0:Y:S02]  /*00b0*/  LDC.64 R4, c[0x0][0x380] ;  /* 0x0000e000ff047b82 */ /* 0x000e240000000a00 */
[----:B------:R-:W-:-:S04]  /*00c0*/  FFMA R3, R3, R3, -0.25 ;  /* 0xbe80000003037423 */ /* 0x000fc80000000003 */
        /* <DEDUP_REMOVED lines=93> */
[----:B------:R-:W-:Y:S01]  /*06a0*/  FFMA R6, R3, R3, -0.25 ;  /* 0xbe80000003067423 */ /* 0x000fe20000000003 */
[----:B0-----:R-:W-:-:S04]  /*06b0*/  IMAD.WIDE R2, R2, 0x4, R4 ;  /* 0x0000000402027825 */ /* 0x001fc800078e0204 */
[----:B-1----:R-:W-:-:S07]  /*06c0*/  FFMA R5, R6, R6, -0.25 ;  /* 0xbe80000006057423 */ /* 0x002fce0000000006 */
.L_x_0:
[----:B------:R-:W-:Y:S01]  /*06d0*/  FFMA R5, R5, R5, -0.25 ;  /* 0xbe80000005057423 */ /* 0x000fe20000000005 */
[----:B------:R-:W-:-:S03]  /*06e0*/  UIADD3 UR4, UPT, UPT, UR4, 0xe0, URZ ;  /* 0x000000e004047890 */ /* 0x000fc6000fffe0ff */
[----:B------:R-:W-:Y:S01]  /*06f0*/  FFMA R5, R5, R5, -0.25 ;  /* 0xbe80000005057423 */ /* 0x000fe20000000005 */
[----:B------:R-:W-:-:S03]  /*0700*/  UISETP.NE.AND UP0, UPT, UR4, 0x186a0, UPT ;  /* 0x000186a00400788c */ /* 0x000fc6000bf05270 */
        /* <DEDUP_REMOVED lines=222> */
[----:B------:R-:W-:Y:S06]  /*14f0*/  BRA.U UP0, `(.L_x_0) ;  /* 0xfffffff100747547 */ /* 0x000fec000b83ffff */
[----:B------:R-:W-:-:S05]  /*1500*/  FFMA R5, R0, 7.62939453125e-06, R5 ;  /* 0x3700000000057823 */ /* 0x000fca0000000005 */
[----:B------:R-:W-:Y:S01]  /*1510*/  STG.E desc[UR6][R2.64], R5 ;  /* 0x0000000502007986 */ /* 0x000fe2000c101906 */
[----:B------:R-:W-:Y:S05]  /*1520*/  EXIT ;  /* 0x000000000000794d */ /* 0x000fea0003800000 */
.L_x_1:
[----:B------:R-:W-:-:S00]  /*1530*/  BRA `(.L_x_1) ;  /* 0xfffffffc00fc7947 */ /* 0x000fc0000383ffff */
[----:B------:R-:W-:-:S00]  /*1540*/  NOP ;  /* 0x0000000000007918 */ /* 0x000fc00000000000 */
        /* <DEDUP_REMOVED lines=11> */
.L_x_2:


//--------------------- .nv.shared.reserved.0     --------------------------
	.section	.nv.shared.reserved.0,"aw",@nobits
	.weak		__nv_reservedSMEM_offset_0_alias
	.size		__nv_reservedSMEM_offset_0_alias, 0, 64
	.other		__nv_reservedSMEM_offset_0_alias,@"STO_CUDA_RESERVED_SHARED STV_DEFAULT"
__nv_reservedSMEM_offset_0_alias:
	.zero		0
	.zero		64


//--------------------- .nv.constant0._Z10cudakernelPf --------------------------
	.section	.nv.constant0._Z10cudakernelPf,"a",@progbits
	.sectionflags	@""
	.align	4
.nv.constant0._Z10cudakernelPf:
	.zero		904


//--------------------- SYMBOLS --------------------------

	.type		.nv.reservedSmem.offset0,@object
	.size		.nv.reservedSmem.offset0,0x4
